//
// Generated by NVIDIA NVVM Compiler
//
// Compiler Build ID: CL-36424714
// Cuda compilation tools, release 13.0, V13.0.88
// Based on NVVM 20.0.0
//

.version 9.0
.target sm_100
.address_size 64

	// .globl	_Z9incrementPii

.visible .entry _Z9incrementPii(
	.param .u64 .ptr .align 1 _Z9incrementPii_param_0,
	.param .u32 _Z9incrementPii_param_1
)
{
	.reg .pred 	%p<2>;
	.reg .b32 	%r<8>;
	.reg .b64 	%rd<5>;

	ld.param.u64 	%rd1, [_Z9incrementPii_param_0];
	ld.param.u32 	%r2, [_Z9incrementPii_param_1];
	mov.u32 	%r3, %ctaid.x;
	mov.u32 	%r4, %ntid.x;
	mov.u32 	%r5, %tid.x;
	mad.lo.s32 	%r1, %r3, %r4, %r5;
	setp.ge.s32 	%p1, %r1, %r2;
	@%p1 bra 	$L__BB0_2;
	cvta.to.global.u64 	%rd2, %rd1;
	mul.wide.s32 	%rd3, %r1, 4;
	add.s64 	%rd4, %rd2, %rd3;
	ld.global.u32 	%r6, [%rd4];
	add.s32 	%r7, %r6, 1;
	st.global.u32 	[%rd4], %r7;
$L__BB0_2:
	ret;

}


// ===== COMPILED SASS (sm_100) =====

	.target	sm_100

	.elftype	@"ET_EXEC"


//--------------------- .note.nv.tkinfo           --------------------------
	.section	.note.nv.tkinfo,"",@"SHT_NOTE"
	.sectionflags	@"SHF_NOTE_NV_TKINFO"
	.tkinfo
        /*0018*/ 	.word	0x00000002
        /*0030*/ 	.string	""
        /*0030*/ 	.string	"ptxas"
        /*0030*/ 	.string	"Cuda compilation tools, release 13.0, V13.0.88"
        /*0030*/ 	.string	"Build cuda_13.0.r13.0/compiler.36424714_0"
        /*0030*/ 	.string	"-arch sm_100 -m 64 "



//--------------------- .note.nv.cuinfo           --------------------------
	.section	.note.nv.cuinfo,"",@"SHT_NOTE"
	.sectionflags	@"SHF_NOTE_NV_CUINFO"
        /*0018*/ 	.short	0x0002
        /*001a*/ 	.short	0x0064
        /*001c*/ 	.short	0x0082
	.zero		2


//--------------------- .nv.info                  --------------------------
	.section	.nv.info,"",@"SHT_CUDA_INFO"
	.align	4


	//----- nvinfo : EIATTR_REGCOUNT
	.align		4
        /*0000*/ 	.byte	0x04, 0x2f
        /*0002*/ 	.short	(.L_1 - .L_0)
	.align		4
.L_0:
        /*0004*/ 	.word	index@(_Z9incrementPii)
        /*0008*/ 	.word	0x00000008


	//----- nvinfo : EIATTR_FRAME_SIZE
	.align		4
.L_1:
        /*000c*/ 	.byte	0x04, 0x11
        /*000e*/ 	.short	(.L_3 - .L_2)
	.align		4
.L_2:
        /*0010*/ 	.word	index@(_Z9incrementPii)
        /*0014*/ 	.word	0x00000000


	//----- nvinfo : EIATTR_MIN_STACK_SIZE
	.align		4
.L_3:
        /*0018*/ 	.byte	0x04, 0x12
        /*001a*/ 	.short	(.L_5 - .L_4)
	.align		4
.L_4:
        /*001c*/ 	.word	index@(_Z9incrementPii)
        /*0020*/ 	.word	0x00000000
.L_5:


//--------------------- .nv.compat                --------------------------
	.section	.nv.compat,"",@"SHT_CUDA_COMPAT_INFO"
	.align	4
        /*0000*/ 	.byte	0x02, 0x09, 0x00, 0x00, 0x02, 0x02, 0x01, 0x00, 0x02, 0x05, 0x05, 0x00, 0x03, 0x07, 0x01, 0x01
        /*0010*/ 	.byte	0x02, 0x03, 0x00, 0x00, 0x02, 0x06, 0x01, 0x00, 0x04, 0x0b, 0x08, 0x00, 0x09, 0x00, 0x00, 0x00
        /*0020*/ 	.byte	0x00, 0x00, 0x00, 0x00


//--------------------- .nv.info._Z9incrementPii  --------------------------
	.section	.nv.info._Z9incrementPii,"",@"SHT_CUDA_INFO"
	.sectionflags	@""
	.align	4


	//----- nvinfo : EIATTR_CUDA_API_VERSION
	.align		4
        /*0000*/ 	.byte	0x04, 0x37
        /*0002*/ 	.short	(.L_7 - .L_6)
.L_6:
        /*0004*/ 	.word	0x00000082


	//----- nvinfo : EIATTR_KPARAM_INFO
	.align		4
.L_7:
        /*0008*/ 	.byte	0x04, 0x17
        /*000a*/ 	.short	(.L_9 - .L_8)
.L_8:
        /*000c*/ 	.word	0x00000000
        /*0010*/ 	.short	0x0001
        /*0012*/ 	.short	0x0008
        /*0014*/ 	.byte	0x00, 0xf0, 0x11, 0x00


	//----- nvinfo : EIATTR_KPARAM_INFO
	.align		4
.L_9:
        /*0018*/ 	.byte	0x04, 0x17
        /*001a*/ 	.short	(.L_11 - .L_10)
.L_10:
        /*001c*/ 	.word	0x00000000
        /*0020*/ 	.short	0x0000
        /*0022*/ 	.short	0x0000
        /*0024*/ 	.byte	0x00, 0xf5, 0x21, 0x00


	//----- nvinfo : EIATTR_SPARSE_MMA_MASK
	.align		4
.L_11:
        /*0028*/ 	.byte	0x03, 0x50
        /*002a*/ 	.short	0x0000


	//----- nvinfo : EIATTR_MAXREG_COUNT
	.align		4
        /*002c*/ 	.byte	0x03, 0x1b
        /*002e*/ 	.short	0x00ff


	//----- nvinfo : EIATTR_MERCURY_ISA_VERSION
	.align		4
        /*0030*/ 	.byte	0x03, 0x5f
        /*0032*/ 	.short	0x0101


	//----- nvinfo : EIATTR_VRC_CTA_INIT_COUNT
	.align		4
        /*0034*/ 	.byte	0x02, 0x4a
	.zero		1
	.zero		1


	//----- nvinfo : EIATTR_EXIT_INSTR_OFFSETS
	.align		4
        /*0038*/ 	.byte	0x04, 0x1c
        /*003a*/ 	.short	(.L_13 - .L_12)


	//   ....[0]....
.L_12:
        /*003c*/ 	.word	0x00000070


	//   ....[1]....
        /*0040*/ 	.word	0x000000e0


	//----- nvinfo : EIATTR_CBANK_PARAM_SIZE
	.align		4
.L_13:
        /*0044*/ 	.byte	0x03, 0x19
        /*0046*/ 	.short	0x000c


	//----- nvinfo : EIATTR_PARAM_CBANK
	.align		4
        /*0048*/ 	.byte	0x04, 0x0a
        /*004a*/ 	.short	(.L_15 - .L_14)
	.align		4
.L_14:
        /*004c*/ 	.word	index@(.nv.constant0._Z9incrementPii)
        /*0050*/ 	.short	0x0380
        /*0052*/ 	.short	0x000c


	//----- nvinfo : EIATTR_SW_WAR
	.align		4
.L_15:
        /*0054*/ 	.byte	0x04, 0x36
        /*0056*/ 	.short	(.L_17 - .L_16)
.L_16:
        /*0058*/ 	.word	0x00000008
.L_17:


//--------------------- .nv.callgraph             --------------------------
	.section	.nv.callgraph,"",@"SHT_CUDA_CALLGRAPH"
	.align	4
	.sectionentsize	8
	.align		4
        /*0000*/ 	.word	0x00000000
	.align		4
        /*0004*/ 	.word	0xffffffff
	.align		4
        /*0008*/ 	.word	0x00000000
	.align		4
        /*000c*/ 	.word	0xfffffffe
	.align		4
        /*0010*/ 	.word	0x00000000
	.align		4
        /*0014*/ 	.word	0xfffffffd
	.align		4
        /*0018*/ 	.word	0x00000000
	.align		4
        /*001c*/ 	.word	0xfffffffc


//--------------------- .text._Z9incrementPii     --------------------------
	.section	.text._Z9incrementPii,"ax",@progbits
	.align	128
        .global         _Z9incrementPii
        .type           _Z9incrementPii,@function
        .size           _Z9incrementPii,(.L_x_1 - _Z9incrementPii)
        .other          _Z9incrementPii,@"STO_CUDA_ENTRY STV_DEFAULT"
_Z9incrementPii:
.text._Z9incrementPii:
[----:B------:R-:W-:Y:S01]  /*0000*/  LDC R1, c[0x0][0x37c] ;  /* 0x0000df00ff017b82 */ /* 0x000fe20000000800 */
[----:B------:R-:W0:Y:S07]  /*0010*/  S2R R0, SR_TID.X ;  /* 0x0000000000007919 */ /* 0x000e2e0000002100 */
[----:B------:R-:W0:Y:S01]  /*0020*/  S2UR UR4, SR_CTAID.X ;  /* 0x00000000000479c3 */ /* 0x000e220000002500 */
[----:B------:R-:W1:Y:S07]  /*0030*/  LDCU UR5, c[0x0][0x388] ;  /* 0x00007100ff0577ac */ /* 0x000e6e0008000800 */
[----:B------:R-:W0:Y:S02]  /*0040*/  LDC R5, c[0x0][0x360] ;  /* 0x0000d800ff057b82 */ /* 0x000e240000000800 */
[----:B0-----:R-:W-:-:S05]  /*0050*/  IMAD R5, R5, UR4, R0 ;  /* 0x0000000405057c24 */ /* 0x001fca000f8e0200 */
[----:B-1----:R-:W-:-:S13]  /*0060*/  ISETP.GE.AND P0, PT, R5, UR5, PT ;  /* 0x0000000505007c0c */ /* 0x002fda000bf06270 */
[----:B------:R-:W-:Y:S05]  /*0070*/  @P0 EXIT ;  /* 0x000000000000094d */ /* 0x000fea0003800000 */
[----:B------:R-:W0:Y:S01]  /*0080*/  LDC.64 R2, c[0x0][0x380] ;  /* 0x0000e000ff027b82 */ /* 0x000e220000000a00 */
[----:B------:R-:W1:Y:S01]  /*0090*/  LDCU.64 UR4, c[0x0][0x358] ;  /* 0x00006b00ff0477ac */ /* 0x000e620008000a00 */
[----:B0-----:R-:W-:-:S05]  /*00a0*/  IMAD.WIDE R2, R5, 0x4, R2 ;  /* 0x0000000405027825 */ /* 0x001fca00078e0202 */
[----:B-1----:R-:W2:Y:S02]  /*00b0*/  LDG.E R0, desc[UR4][R2.64] ;  /* 0x0000000402007981 */ /* 0x002ea4000c1e1900 */
[----:B--2---:R-:W-:-:S05]  /*00c0*/  IADD3 R5, PT, PT, R0, 0x1, RZ ;  /* 0x0000000100057810 */ /* 0x004fca0007ffe0ff */
[----:B------:R-:W-:Y:S01]  /*00d0*/  STG.E desc[UR4][R2.64], R5 ;  /* 0x0000000502007986 */ /* 0x000fe2000c101904 */
[----:B------:R-:W-:Y:S05]  /*00e0*/  EXIT ;  /* 0x000000000000794d */ /* 0x000fea0003800000 */
.L_x_0:
[----:B------:R-:W-:-:S00]  /*00f0*/  BRA `(.L_x_0) ;  /* 0xfffffffc00fc7947 */ /* 0x000fc0000383ffff */
[----:B------:R-:W-:-:S00]  /*0100*/  NOP ;  /* 0x0000000000007918 */ /* 0x000fc00000000000 */
[----:B------:R-:W-:-:S00]  /*0110*/  NOP ;  /* 0x0000000000007918 */ /* 0x000fc00000000000 */
[----:B------:R-:W-:-:S00]  /*0120*/  NOP ;  /* 0x0000000000007918 */ /* 0x000fc00000000000 */
[----:B------:R-:W-:-:S00]  /*0130*/  NOP ;  /* 0x0000000000007918 */ /* 0x000fc00000000000 */
[----:B------:R-:W-:-:S00]  /*0140*/  NOP ;  /* 0x0000000000007918 */ /* 0x000fc00000000000 */
[----:B------:R-:W-:-:S00]  /*0150*/  NOP ;  /* 0x0000000000007918 */ /* 0x000fc00000000000 */
[----:B------:R-:W-:-:S00]  /*0160*/  NOP ;  /* 0x0000000000007918 */ /* 0x000fc00000000000 */
[----:B------:R-:W-:-:S00]  /*0170*/  NOP ;  /* 0x0000000000007918 */ /* 0x000fc00000000000 */
.L_x_1:


//--------------------- .nv.shared.reserved.0     --------------------------
	.section	.nv.shared.reserved.0,"aw",@nobits
	.weak		__nv_reservedSMEM_offset_0_alias
	.size		__nv_reservedSMEM_offset_0_alias, 0, 64
	.other		__nv_reservedSMEM_offset_0_alias,@"STO_CUDA_RESERVED_SHARED STV_DEFAULT"
__nv_reservedSMEM_offset_0_alias:
	.zero		0
	.zero		64


//--------------------- .nv.constant0._Z9incrementPii --------------------------
	.section	.nv.constant0._Z9incrementPii,"a",@progbits
	.sectionflags	@""
	.align	4
.nv.constant0._Z9incrementPii:
	.zero		908


//--------------------- SYMBOLS --------------------------

	.type		.nv.reservedSmem.offset0,@object
	.size		.nv.reservedSmem.offset0,0x4
